//
// Generated by NVIDIA NVVM Compiler
//
// Compiler Build ID: CL-36424714
// Cuda compilation tools, release 13.0, V13.0.88
// Based on NVVM 20.0.0
//

.version 9.0
.target sm_100
.address_size 64

	// .globl	_Z13increment_gpuPiii

.visible .entry _Z13increment_gpuPiii(
	.param .u64 .ptr .align 1 _Z13increment_gpuPiii_param_0,
	.param .u32 _Z13increment_gpuPiii_param_1,
	.param .u32 _Z13increment_gpuPiii_param_2
)
{
	.reg .pred 	%p<6>;
	.reg .b32 	%r<39>;
	.reg .b64 	%rd<8>;

	ld.param.u64 	%rd3, [_Z13increment_gpuPiii_param_0];
	ld.param.u32 	%r13, [_Z13increment_gpuPiii_param_1];
	ld.param.u32 	%r14, [_Z13increment_gpuPiii_param_2];
	cvta.to.global.u64 	%rd1, %rd3;
	mov.u32 	%r15, %nctaid.x;
	mov.u32 	%r16, %ntid.x;
	mul.lo.s32 	%r17, %r15, %r16;
	div.s32 	%r18, %r14, %r17;
	mov.u32 	%r19, %ctaid.x;
	mov.u32 	%r20, %tid.x;
	mad.lo.s32 	%r21, %r19, %r16, %r20;
	mul.lo.s32 	%r1, %r18, %r21;
	add.s32 	%r2, %r1, %r18;
	setp.lt.s32 	%p1, %r18, 1;
	@%p1 bra 	$L__BB0_7;
	add.s32 	%r22, %r1, 1;
	max.s32 	%r3, %r2, %r22;
	sub.s32 	%r23, %r3, %r1;
	and.b32  	%r4, %r23, 3;
	setp.eq.s32 	%p2, %r4, 0;
	mov.u32 	%r37, %r1;
	@%p2 bra 	$L__BB0_4;
	neg.s32 	%r35, %r4;
	mov.u32 	%r37, %r1;
$L__BB0_3:
	.pragma "nounroll";
	mul.wide.s32 	%rd4, %r37, 4;
	add.s64 	%rd5, %rd1, %rd4;
	ld.global.u32 	%r24, [%rd5];
	add.s32 	%r25, %r24, %r13;
	st.global.u32 	[%rd5], %r25;
	add.s32 	%r37, %r37, 1;
	add.s32 	%r35, %r35, 1;
	setp.ne.s32 	%p3, %r35, 0;
	@%p3 bra 	$L__BB0_3;
$L__BB0_4:
	sub.s32 	%r26, %r1, %r3;
	setp.gt.u32 	%p4, %r26, -4;
	@%p4 bra 	$L__BB0_7;
	add.s64 	%rd2, %rd1, 8;
$L__BB0_6:
	mul.wide.s32 	%rd6, %r37, 4;
	add.s64 	%rd7, %rd2, %rd6;
	ld.global.u32 	%r27, [%rd7+-8];
	add.s32 	%r28, %r27, %r13;
	st.global.u32 	[%rd7+-8], %r28;
	ld.global.u32 	%r29, [%rd7+-4];
	add.s32 	%r30, %r29, %r13;
	st.global.u32 	[%rd7+-4], %r30;
	ld.global.u32 	%r31, [%rd7];
	add.s32 	%r32, %r31, %r13;
	st.global.u32 	[%rd7], %r32;
	ld.global.u32 	%r33, [%rd7+4];
	add.s32 	%r34, %r33, %r13;
	st.global.u32 	[%rd7+4], %r34;
	add.s32 	%r37, %r37, 4;
	setp.lt.s32 	%p5, %r37, %r2;
	@%p5 bra 	$L__BB0_6;
$L__BB0_7:
	ret;

}


// ===== COMPILED SASS (sm_100) =====

	.target	sm_100

	.elftype	@"ET_EXEC"


//--------------------- .note.nv.tkinfo           --------------------------
	.section	.note.nv.tkinfo,"",@"SHT_NOTE"
	.sectionflags	@"SHF_NOTE_NV_TKINFO"
	.tkinfo
        /*0018*/ 	.word	0x00000002
        /*0030*/ 	.string	""
        /*0030*/ 	.string	"ptxas"
        /*0030*/ 	.string	"Cuda compilation tools, release 13.0, V13.0.88"
        /*0030*/ 	.string	"Build cuda_13.0.r13.0/compiler.36424714_0"
        /*0030*/ 	.string	"-arch sm_100 -m 64 "



//--------------------- .note.nv.cuinfo           --------------------------
	.section	.note.nv.cuinfo,"",@"SHT_NOTE"
	.sectionflags	@"SHF_NOTE_NV_CUINFO"
        /*0018*/ 	.short	0x0002
        /*001a*/ 	.short	0x0064
        /*001c*/ 	.short	0x0082
	.zero		2


//--------------------- .nv.info                  --------------------------
	.section	.nv.info,"",@"SHT_CUDA_INFO"
	.align	4


	//----- nvinfo : EIATTR_REGCOUNT
	.align		4
        /*0000*/ 	.byte	0x04, 0x2f
        /*0002*/ 	.short	(.L_1 - .L_0)
	.align		4
.L_0:
        /*0004*/ 	.word	index@(_Z13increment_gpuPiii)
        /*0008*/ 	.word	0x00000010


	//----- nvinfo : EIATTR_FRAME_SIZE
	.align		4
.L_1:
        /*000c*/ 	.byte	0x04, 0x11
        /*000e*/ 	.short	(.L_3 - .L_2)
	.align		4
.L_2:
        /*0010*/ 	.word	index@(_Z13increment_gpuPiii)
        /*0014*/ 	.word	0x00000000


	//----- nvinfo : EIATTR_MIN_STACK_SIZE
	.align		4
.L_3:
        /*0018*/ 	.byte	0x04, 0x12
        /*001a*/ 	.short	(.L_5 - .L_4)
	.align		4
.L_4:
        /*001c*/ 	.word	index@(_Z13increment_gpuPiii)
        /*0020*/ 	.word	0x00000000
.L_5:


//--------------------- .nv.compat                --------------------------
	.section	.nv.compat,"",@"SHT_CUDA_COMPAT_INFO"
	.align	4
        /*0000*/ 	.byte	0x02, 0x09, 0x00, 0x00, 0x02, 0x02, 0x01, 0x00, 0x02, 0x05, 0x05, 0x00, 0x03, 0x07, 0x01, 0x01
        /*0010*/ 	.byte	0x02, 0x03, 0x00, 0x00, 0x02, 0x06, 0x01, 0x00, 0x04, 0x0b, 0x08, 0x00, 0x09, 0x00, 0x00, 0x00
        /*0020*/ 	.byte	0x00, 0x00, 0x00, 0x00


//--------------------- .nv.info._Z13increment_gpuPiii --------------------------
	.section	.nv.info._Z13increment_gpuPiii,"",@"SHT_CUDA_INFO"
	.sectionflags	@""
	.align	4


	//----- nvinfo : EIATTR_CUDA_API_VERSION
	.align		4
        /*0000*/ 	.byte	0x04, 0x37
        /*0002*/ 	.short	(.L_7 - .L_6)
.L_6:
        /*0004*/ 	.word	0x00000082


	//----- nvinfo : EIATTR_KPARAM_INFO
	.align		4
.L_7:
        /*0008*/ 	.byte	0x04, 0x17
        /*000a*/ 	.short	(.L_9 - .L_8)
.L_8:
        /*000c*/ 	.word	0x00000000
        /*0010*/ 	.short	0x0002
        /*0012*/ 	.short	0x000c
        /*0014*/ 	.byte	0x00, 0xf0, 0x11, 0x00


	//----- nvinfo : EIATTR_KPARAM_INFO
	.align		4
.L_9:
        /*0018*/ 	.byte	0x04, 0x17
        /*001a*/ 	.short	(.L_11 - .L_10)
.L_10:
        /*001c*/ 	.word	0x00000000
        /*0020*/ 	.short	0x0001
        /*0022*/ 	.short	0x0008
        /*0024*/ 	.byte	0x00, 0xf0, 0x11, 0x00


	//----- nvinfo : EIATTR_KPARAM_INFO
	.align		4
.L_11:
        /*0028*/ 	.byte	0x04, 0x17
        /*002a*/ 	.short	(.L_13 - .L_12)
.L_12:
        /*002c*/ 	.word	0x00000000
        /*0030*/ 	.short	0x0000
        /*0032*/ 	.short	0x0000
        /*0034*/ 	.byte	0x00, 0xf5, 0x21, 0x00


	//----- nvinfo : EIATTR_SPARSE_MMA_MASK
	.align		4
.L_13:
        /*0038*/ 	.byte	0x03, 0x50
        /*003a*/ 	.short	0x0000


	//----- nvinfo : EIATTR_MAXREG_COUNT
	.align		4
        /*003c*/ 	.byte	0x03, 0x1b
        /*003e*/ 	.short	0x00ff


	//----- nvinfo : EIATTR_MERCURY_ISA_VERSION
	.align		4
        /*0040*/ 	.byte	0x03, 0x5f
        /*0042*/ 	.short	0x0101


	//----- nvinfo : EIATTR_VRC_CTA_INIT_COUNT
	.align		4
        /*0044*/ 	.byte	0x02, 0x4a
	.zero		1
	.zero		1


	//----- nvinfo : EIATTR_EXIT_INSTR_OFFSETS
	.align		4
        /*0048*/ 	.byte	0x04, 0x1c
        /*004a*/ 	.short	(.L_15 - .L_14)


	//   ....[0]....
.L_14:
        /*004c*/ 	.word	0x00000220


	//   ....[1]....
        /*0050*/ 	.word	0x00000390


	//   ....[2]....
        /*0054*/ 	.word	0x00000500


	//----- nvinfo : EIATTR_CRS_STACK_SIZE
	.align		4
.L_15:
        /*0058*/ 	.byte	0x04, 0x1e
        /*005a*/ 	.short	(.L_17 - .L_16)
.L_16:
        /*005c*/ 	.word	0x00000000


	//----- nvinfo : EIATTR_CBANK_PARAM_SIZE
	.align		4
.L_17:
        /*0060*/ 	.byte	0x03, 0x19
        /*0062*/ 	.short	0x0010


	//----- nvinfo : EIATTR_PARAM_CBANK
	.align		4
        /*0064*/ 	.byte	0x04, 0x0a
        /*0066*/ 	.short	(.L_19 - .L_18)
	.align		4
.L_18:
        /*0068*/ 	.word	index@(.nv.constant0._Z13increment_gpuPiii)
        /*006c*/ 	.short	0x0380
        /*006e*/ 	.short	0x0010


	//----- nvinfo : EIATTR_SW_WAR
	.align		4
.L_19:
        /*0070*/ 	.byte	0x04, 0x36
        /*0072*/ 	.short	(.L_21 - .L_20)
.L_20:
        /*0074*/ 	.word	0x00000008
.L_21:


//--------------------- .nv.callgraph             --------------------------
	.section	.nv.callgraph,"",@"SHT_CUDA_CALLGRAPH"
	.align	4
	.sectionentsize	8
	.align		4
        /*0000*/ 	.word	0x00000000
	.align		4
        /*0004*/ 	.word	0xffffffff
	.align		4
        /*0008*/ 	.word	0x00000000
	.align		4
        /*000c*/ 	.word	0xfffffffe
	.align		4
        /*0010*/ 	.word	0x00000000
	.align		4
        /*0014*/ 	.word	0xfffffffd
	.align		4
        /*0018*/ 	.word	0x00000000
	.align		4
        /*001c*/ 	.word	0xfffffffc


//--------------------- .text._Z13increment_gpuPiii --------------------------
	.section	.text._Z13increment_gpuPiii,"ax",@progbits
	.align	128
        .global         _Z13increment_gpuPiii
        .type           _Z13increment_gpuPiii,@function
        .size           _Z13increment_gpuPiii,(.L_x_5 - _Z13increment_gpuPiii)
        .other          _Z13increment_gpuPiii,@"STO_CUDA_ENTRY STV_DEFAULT"
_Z13increment_gpuPiii:
.text._Z13increment_gpuPiii:
[----:B------:R-:W-:Y:S01]  /*0000*/  LDC R1, c[0x0][0x37c] ;  /* 0x0000df00ff017b82 */ /* 0x000fe20000000800 */
[----:B------:R-:W0:Y:S07]  /*0010*/  LDCU UR4, c[0x0][0x370] ;  /* 0x00006e00ff0477ac */ /* 0x000e2e0008000800 */
[----:B------:R-:W0:Y:S08]  /*0020*/  LDC R5, c[0x0][0x360] ;  /* 0x0000d800ff057b82 */ /* 0x000e300000000800 */
[----:B------:R-:W1:Y:S01]  /*0030*/  LDC R11, c[0x0][0x38c] ;  /* 0x0000e300ff0b7b82 */ /* 0x000e620000000800 */
[----:B0-----:R-:W-:-:S07]  /*0040*/  IMAD R0, R5, UR4, RZ ;  /* 0x0000000405007c24 */ /* 0x001fce000f8e02ff */
[----:B------:R-:W0:Y:S01]  /*0050*/  S2UR UR4, SR_CTAID.X ;  /* 0x00000000000479c3 */ /* 0x000e220000002500 */
[-C--:B------:R-:W-:Y:S02]  /*0060*/  IABS R7, R0.reuse ;  /* 0x0000000000077213 */ /* 0x080fe40000000000 */
[----:B------:R-:W-:Y:S02]  /*0070*/  IABS R10, R0 ;  /* 0x00000000000a7213 */ /* 0x000fe40000000000 */
[----:B------:R-:W2:Y:S01]  /*0080*/  I2F.RP R4, R7 ;  /* 0x0000000700047306 */ /* 0x000ea20000209400 */
[----:B-1----:R-:W-:-:S07]  /*0090*/  IABS R8, R11 ;  /* 0x0000000b00087213 */ /* 0x002fce0000000000 */
[----:B--2---:R-:W1:Y:S02]  /*00a0*/  MUFU.RCP R4, R4 ;  /* 0x0000000400047308 */ /* 0x004e640000001000 */
[----:B-1----:R-:W-:Y:S02]  /*00b0*/  VIADD R2, R4, 0xffffffe ;  /* 0x0ffffffe04027836 */ /* 0x002fe40000000000 */
[----:B------:R-:W-:-:S04]  /*00c0*/  IMAD.MOV R4, RZ, RZ, -R10 ;  /* 0x000000ffff047224 */ /* 0x000fc800078e0a0a */
[----:B------:R1:W2:Y:S02]  /*00d0*/  F2I.FTZ.U32.TRUNC.NTZ R3, R2 ;  /* 0x0000000200037305 */ /* 0x0002a4000021f000 */
[----:B-1----:R-:W-:Y:S02]  /*00e0*/  IMAD.MOV.U32 R2, RZ, RZ, RZ ;  /* 0x000000ffff027224 */ /* 0x002fe400078e00ff */
[----:B--2---:R-:W-:-:S04]  /*00f0*/  IMAD.MOV R6, RZ, RZ, -R3 ;  /* 0x000000ffff067224 */ /* 0x004fc800078e0a03 */
[----:B------:R-:W-:Y:S01]  /*0100*/  IMAD R9, R6, R7, RZ ;  /* 0x0000000706097224 */ /* 0x000fe200078e02ff */
[----:B------:R-:W-:-:S03]  /*0110*/  MOV R6, R8 ;  /* 0x0000000800067202 */ /* 0x000fc60000000f00 */
[----:B------:R-:W-:-:S06]  /*0120*/  IMAD.HI.U32 R3, R3, R9, R2 ;  /* 0x0000000903037227 */ /* 0x000fcc00078e0002 */
[----:B------:R-:W-:-:S04]  /*0130*/  IMAD.HI.U32 R3, R3, R6, RZ ;  /* 0x0000000603037227 */ /* 0x000fc800078e00ff */
[----:B------:R-:W-:Y:S02]  /*0140*/  IMAD R2, R3, R4, R6 ;  /* 0x0000000403027224 */ /* 0x000fe400078e0206 */
[----:B------:R-:W0:Y:S03]  /*0150*/  S2R R4, SR_TID.X ;  /* 0x0000000000047919 */ /* 0x000e260000002100 */
[----:B------:R-:W-:-:S13]  /*0160*/  ISETP.GT.U32.AND P2, PT, R7, R2, PT ;  /* 0x000000020700720c */ /* 0x000fda0003f44070 */
[-C--:B------:R-:W-:Y:S01]  /*0170*/  @!P2 IADD3 R2, PT, PT, R2, -R7.reuse, RZ ;  /* 0x800000070202a210 */ /* 0x080fe20007ffe0ff */
[----:B------:R-:W-:Y:S01]  /*0180*/  @!P2 VIADD R3, R3, 0x1 ;  /* 0x000000010303a836 */ /* 0x000fe20000000000 */
[----:B------:R-:W-:Y:S02]  /*0190*/  ISETP.NE.AND P2, PT, R0, RZ, PT ;  /* 0x000000ff0000720c */ /* 0x000fe40003f45270 */
[----:B------:R-:W-:Y:S02]  /*01a0*/  ISETP.GE.U32.AND P0, PT, R2, R7, PT ;  /* 0x000000070200720c */ /* 0x000fe40003f06070 */
[----:B------:R-:W-:-:S04]  /*01b0*/  LOP3.LUT R2, R0, R11, RZ, 0x3c, !PT ;  /* 0x0000000b00027212 */ /* 0x000fc800078e3cff */
[----:B------:R-:W-:-:S07]  /*01c0*/  ISETP.GE.AND P1, PT, R2, RZ, PT ;  /* 0x000000ff0200720c */ /* 0x000fce0003f26270 */
[----:B------:R-:W-:-:S06]  /*01d0*/  @P0 VIADD R3, R3, 0x1 ;  /* 0x0000000103030836 */ /* 0x000fcc0000000000 */
[----:B------:R-:W-:Y:S02]  /*01e0*/  @!P1 IADD3 R3, PT, PT, -R3, RZ, RZ ;  /* 0x000000ff03039210 */ /* 0x000fe40007ffe1ff */
[----:B------:R-:W-:Y:S01]  /*01f0*/  @!P2 LOP3.LUT R3, RZ, R0, RZ, 0x33, !PT ;  /* 0x00000000ff03a212 */ /* 0x000fe200078e33ff */
[----:B0-----:R-:W-:-:S03]  /*0200*/  IMAD R0, R5, UR4, R4 ;  /* 0x0000000405007c24 */ /* 0x001fc6000f8e0204 */
[----:B------:R-:W-:-:S13]  /*0210*/  ISETP.GE.AND P0, PT, R3, 0x1, PT ;  /* 0x000000010300780c */ /* 0x000fda0003f06270 */
[----:B------:R-:W-:Y:S05]  /*0220*/  @!P0 EXIT ;  /* 0x000000000000894d */ /* 0x000fea0003800000 */
[C---:B------:R-:W-:Y:S01]  /*0230*/  IMAD R7, R3.reuse, R0, RZ ;  /* 0x0000000003077224 */ /* 0x040fe200078e02ff */
[----:B------:R-:W0:Y:S01]  /*0240*/  LDCU.64 UR6, c[0x0][0x358] ;  /* 0x00006b00ff0677ac */ /* 0x000e220008000a00 */
[----:B------:R-:W-:Y:S02]  /*0250*/  BSSY.RECONVERGENT B0, `(.L_x_0) ;  /* 0x0000013000007945 */ /* 0x000fe40003800200 */
[----:B------:R-:W-:Y:S01]  /*0260*/  IMAD.IADD R10, R3, 0x1, R7 ;  /* 0x00000001030a7824 */ /* 0x000fe200078e0207 */
[----:B------:R-:W1:Y:S04]  /*0270*/  LDCU UR4, c[0x0][0x388] ;  /* 0x00007100ff0477ac */ /* 0x000e680008000800 */
[----:B------:R-:W-:-:S04]  /*0280*/  VIADDMNMX R2, R7, 0x1, R10, !PT ;  /* 0x0000000107027846 */ /* 0x000fc8000780010a */
[C---:B------:R-:W-:Y:S01]  /*0290*/  IADD3 R0, PT, PT, -R7.reuse, R2, RZ ;  /* 0x0000000207007210 */ /* 0x040fe20007ffe1ff */
[----:B------:R-:W-:-:S03]  /*02a0*/  IMAD.IADD R2, R7, 0x1, -R2 ;  /* 0x0000000107027824 */ /* 0x000fc600078e0a02 */
[----:B------:R-:W-:Y:S02]  /*02b0*/  LOP3.LUT P0, R0, R0, 0x3, RZ, 0xc0, !PT ;  /* 0x0000000300007812 */ /* 0x000fe4000780c0ff */
[----:B------:R-:W-:-:S11]  /*02c0*/  ISETP.GT.U32.AND P1, PT, R2, -0x4, PT ;  /* 0xfffffffc0200780c */ /* 0x000fd60003f24070 */
[----:B01----:R-:W-:Y:S05]  /*02d0*/  @!P0 BRA `(.L_x_1) ;  /* 0x0000000000288947 */ /* 0x003fea0003800000 */
[----:B------:R-:W0:Y:S01]  /*02e0*/  LDC.64 R4, c[0x0][0x380] ;  /* 0x0000e000ff047b82 */ /* 0x000e220000000a00 */
[----:B------:R-:W-:-:S07]  /*02f0*/  IADD3 R0, PT, PT, -R0, RZ, RZ ;  /* 0x000000ff00007210 */ /* 0x000fce0007ffe1ff */
.L_x_2:
[----:B01----:R-:W-:-:S05]  /*0300*/  IMAD.WIDE R2, R7, 0x4, R4 ;  /* 0x0000000407027825 */ /* 0x003fca00078e0204 */
[----:B------:R-:W2:Y:S01]  /*0310*/  LDG.E R6, desc[UR6][R2.64] ;  /* 0x0000000602067981 */ /* 0x000ea2000c1e1900 */
[----:B------:R-:W-:Y:S01]  /*0320*/  IADD3 R0, PT, PT, R0, 0x1, RZ ;  /* 0x0000000100007810 */ /* 0x000fe20007ffe0ff */
[----:B------:R-:W-:-:S03]  /*0330*/  VIADD R7, R7, 0x1 ;  /* 0x0000000107077836 */ /* 0x000fc60000000000 */
[----:B------:R-:W-:Y:S01]  /*0340*/  ISETP.NE.AND P0, PT, R0, RZ, PT ;  /* 0x000000ff0000720c */ /* 0x000fe20003f05270 */
[----:B--2---:R-:W-:-:S05]  /*0350*/  VIADD R9, R6, UR4 ;  /* 0x0000000406097c36 */ /* 0x004fca0008000000 */
[----:B------:R1:W-:Y:S07]  /*0360*/  STG.E desc[UR6][R2.64], R9 ;  /* 0x0000000902007986 */ /* 0x0003ee000c101906 */
[----:B------:R-:W-:Y:S05]  /*0370*/  @P0 BRA `(.L_x_2) ;  /* 0xfffffffc00e00947 */ /* 0x000fea000383ffff */
.L_x_1:
[----:B------:R-:W-:Y:S05]  /*0380*/  BSYNC.RECONVERGENT B0 ;  /* 0x0000000000007941 */ /* 0x000fea0003800200 */
.L_x_0:
[----:B------:R-:W-:Y:S05]  /*0390*/  @P1 EXIT ;  /* 0x000000000000194d */ /* 0x000fea0003800000 */
[----:B------:R-:W0:Y:S01]  /*03a0*/  LDCU.64 UR4, c[0x0][0x380] ;  /* 0x00007000ff0477ac */ /* 0x000e220008000a00 */
[----:B------:R-:W2:Y:S01]  /*03b0*/  LDCU UR8, c[0x0][0x388] ;  /* 0x00007100ff0877ac */ /* 0x000ea20008000800 */
[----:B0-----:R-:W-:-:S04]  /*03c0*/  UIADD3 UR4, UP0, UPT, UR4, 0x8, URZ ;  /* 0x0000000804047890 */ /* 0x001fc8000ff1e0ff */
[----:B--2---:R-:W-:-:S12]  /*03d0*/  UIADD3.X UR5, UPT, UPT, URZ, UR5, URZ, UP0, !UPT ;  /* 0x00000005ff057290 */ /* 0x004fd800087fe4ff */
.L_x_3:
[----:B01----:R-:W-:Y:S01]  /*03e0*/  MOV R2, UR4 ;  /* 0x0000000400027c02 */ /* 0x003fe20008000f00 */
[----:B------:R-:W-:-:S04]  /*03f0*/  IMAD.U32 R3, RZ, RZ, UR5 ;  /* 0x00000005ff037e24 */ /* 0x000fc8000f8e00ff */
[----:B------:R-:W-:-:S05]  /*0400*/  IMAD.WIDE R2, R7, 0x4, R2 ;  /* 0x0000000407027825 */ /* 0x000fca00078e0202 */
[----:B------:R-:W2:Y:S04]  /*0410*/  LDG.E R0, desc[UR6][R2.64+-0x8] ;  /* 0xfffff80602007981 */ /* 0x000ea8000c1e1900 */
[----:B------:R-:W3:Y:S04]  /*0420*/  LDG.E R4, desc[UR6][R2.64+-0x4] ;  /* 0xfffffc0602047981 */ /* 0x000ee8000c1e1900 */
[----:B------:R-:W4:Y:S04]  /*0430*/  LDG.E R6, desc[UR6][R2.64] ;  /* 0x0000000602067981 */ /* 0x000f28000c1e1900 */
[----:B------:R-:W5:Y:S01]  /*0440*/  LDG.E R8, desc[UR6][R2.64+0x4] ;  /* 0x0000040602087981 */ /* 0x000f62000c1e1900 */
[----:B------:R-:W-:-:S04]  /*0450*/  IADD3 R7, PT, PT, R7, 0x4, RZ ;  /* 0x0000000407077810 */ /* 0x000fc80007ffe0ff */
[----:B------:R-:W-:Y:S02]  /*0460*/  ISETP.GE.AND P0, PT, R7, R10, PT ;  /* 0x0000000a0700720c */ /* 0x000fe40003f06270 */
[----:B--2---:R-:W-:Y:S01]  /*0470*/  IADD3 R5, PT, PT, R0, UR8, RZ ;  /* 0x0000000800057c10 */ /* 0x004fe2000fffe0ff */
[----:B---3--:R-:W-:-:S04]  /*0480*/  VIADD R9, R4, UR8 ;  /* 0x0000000804097c36 */ /* 0x008fc80008000000 */
[----:B------:R0:W-:Y:S01]  /*0490*/  STG.E desc[UR6][R2.64+-0x8], R5 ;  /* 0xfffff80502007986 */ /* 0x0001e2000c101906 */
[----:B----4-:R-:W-:-:S03]  /*04a0*/  IADD3 R11, PT, PT, R6, UR8, RZ ;  /* 0x00000008060b7c10 */ /* 0x010fc6000fffe0ff */
[----:B------:R0:W-:Y:S01]  /*04b0*/  STG.E desc[UR6][R2.64+-0x4], R9 ;  /* 0xfffffc0902007986 */ /* 0x0001e2000c101906 */
[----:B-----5:R-:W-:-:S03]  /*04c0*/  VIADD R13, R8, UR8 ;  /* 0x00000008080d7c36 */ /* 0x020fc60008000000 */
[----:B------:R0:W-:Y:S04]  /*04d0*/  STG.E desc[UR6][R2.64], R11 ;  /* 0x0000000b02007986 */ /* 0x0001e8000c101906 */
[----:B------:R0:W-:Y:S01]  /*04e0*/  STG.E desc[UR6][R2.64+0x4], R13 ;  /* 0x0000040d02007986 */ /* 0x0001e2000c101906 */
[----:B------:R-:W-:Y:S05]  /*04f0*/  @!P0 BRA `(.L_x_3) ;  /* 0xfffffffc00b88947 */ /* 0x000fea000383ffff */
[----:B------:R-:W-:Y:S05]  /*0500*/  EXIT ;  /* 0x000000000000794d */ /* 0x000fea0003800000 */
.L_x_4:
[----:B------:R-:W-:-:S00]  /*0510*/  BRA `(.L_x_4) ;  /* 0xfffffffc00fc7947 */ /* 0x000fc0000383ffff */
[----:B------:R-:W-:-:S00]  /*0520*/  NOP ;  /* 0x0000000000007918 */ /* 0x000fc00000000000 */
        /* <DEDUP_REMOVED lines=13> */
.L_x_5:


//--------------------- .nv.shared.reserved.0     --------------------------
	.section	.nv.shared.reserved.0,"aw",@nobits
	.weak		__nv_reservedSMEM_offset_0_alias
	.size		__nv_reservedSMEM_offset_0_alias, 0, 64
	.other		__nv_reservedSMEM_offset_0_alias,@"STO_CUDA_RESERVED_SHARED STV_DEFAULT"
__nv_reservedSMEM_offset_0_alias:
	.zero		0
	.zero		64


//--------------------- .nv.constant0._Z13increment_gpuPiii --------------------------
	.section	.nv.constant0._Z13increment_gpuPiii,"a",@progbits
	.sectionflags	@""
	.align	4
.nv.constant0._Z13increment_gpuPiii:
	.zero		912


//--------------------- SYMBOLS --------------------------

	.type		.nv.reservedSmem.offset0,@object
	.size		.nv.reservedSmem.offset0,0x4
